	.headerflags	@"EF_CUDA_TEXMODE_UNIFIED EF_CUDA_64BIT_ADDRESS EF_CUDA_ACCELERATORS EF_CUDA_SM90 EF_CUDA_VIRTUAL_SM(EF_CUDA_SM90)"
	.elftype	@"ET_EXEC"


//--------------------- .nv.info                  --------------------------
	.section	.nv.info,"",@"SHT_CUDA_INFO"
	.align	4


	//----- nvinfo : EIATTR_REGCOUNT
	.align		4
        /*0000*/ 	.byte	0x04, 0x2f
        /*0002*/ 	.short	(.L_3 - .L_2)
	.align		4
.L_2:
        /*0004*/ 	.word	index@(triton_poi_fused__native_batch_norm_legit_no_training_relu_5)
        /*0008*/ 	.word	0x00000011


	//----- nvinfo : EIATTR_MIN_STACK_SIZE
	.align		4
.L_3:
        /*000c*/ 	.byte	0x04, 0x12
        /*000e*/ 	.short	(.L_5 - .L_4)
	.align		4
.L_4:
        /*0010*/ 	.word	index@(triton_poi_fused__native_batch_norm_legit_no_training_relu_5)
        /*0014*/ 	.word	0x00000000


	//----- nvinfo : EIATTR_FRAME_SIZE
	.align		4
.L_5:
        /*0018*/ 	.byte	0x04, 0x11
        /*001a*/ 	.short	(.L_7 - .L_6)
	.align		4
.L_6:
        /*001c*/ 	.word	index@(triton_poi_fused__native_batch_norm_legit_no_training_relu_5)
        /*0020*/ 	.word	0x00000000


	//----- nvinfo : EIATTR_MIN_STACK_SIZE
	.align		4
.L_7:
        /*0024*/ 	.byte	0x04, 0x12
        /*0026*/ 	.short	(.L_9 - .L_8)
	.align		4
.L_8:
        /*0028*/ 	.word	index@(triton_poi_fused__native_batch_norm_legit_no_training_relu_5)
        /*002c*/ 	.word	0x00000000
.L_9:


//--------------------- .nv.info.triton_poi_fused__native_batch_norm_legit_no_training_relu_5 --------------------------
	.section	.nv.info.triton_poi_fused__native_batch_norm_legit_no_training_relu_5,"",@"SHT_CUDA_INFO"
	.sectionflags	@""
	.align	4


	//----- nvinfo : EIATTR_CUDA_API_VERSION
	.align		4
        /*0000*/ 	.byte	0x04, 0x37
        /*0002*/ 	.short	(.L_11 - .L_10)
.L_10:
        /*0004*/ 	.word	0x0000007c


	//----- nvinfo : EIATTR_KPARAM_INFO
	.align		4
.L_11:
        /*0008*/ 	.byte	0x04, 0x17
        /*000a*/ 	.short	(.L_13 - .L_12)
.L_12:
        /*000c*/ 	.word	0x00000000
        /*0010*/ 	.short	0x0006
        /*0012*/ 	.short	0x0030
        /*0014*/ 	.byte	0x00, 0xf0, 0x11, 0x00


	//----- nvinfo : EIATTR_KPARAM_INFO
	.align		4
.L_13:
        /*0018*/ 	.byte	0x04, 0x17
        /*001a*/ 	.short	(.L_15 - .L_14)
.L_14:
        /*001c*/ 	.word	0x00000000
        /*0020*/ 	.short	0x0005
        /*0022*/ 	.short	0x0028
        /*0024*/ 	.byte	0x00, 0xf4, 0x21, 0x00


	//----- nvinfo : EIATTR_KPARAM_INFO
	.align		4
.L_15:
        /*0028*/ 	.byte	0x04, 0x17
        /*002a*/ 	.short	(.L_17 - .L_16)
.L_16:
        /*002c*/ 	.word	0x00000000
        /*0030*/ 	.short	0x0004
        /*0032*/ 	.short	0x0020
        /*0034*/ 	.byte	0x00, 0xf4, 0x21, 0x00


	//----- nvinfo : EIATTR_KPARAM_INFO
	.align		4
.L_17:
        /*0038*/ 	.byte	0x04, 0x17
        /*003a*/ 	.short	(.L_19 - .L_18)
.L_18:
        /*003c*/ 	.word	0x00000000
        /*0040*/ 	.short	0x0003
        /*0042*/ 	.short	0x0018
        /*0044*/ 	.byte	0x00, 0xf4, 0x21, 0x00


	//----- nvinfo : EIATTR_KPARAM_INFO
	.align		4
.L_19:
        /*0048*/ 	.byte	0x04, 0x17
        /*004a*/ 	.short	(.L_21 - .L_20)
.L_20:
        /*004c*/ 	.word	0x00000000
        /*0050*/ 	.short	0x0002
        /*0052*/ 	.short	0x0010
        /*0054*/ 	.byte	0x00, 0xf4, 0x21, 0x00


	//----- nvinfo : EIATTR_KPARAM_INFO
	.align		4
.L_21:
        /*0058*/ 	.byte	0x04, 0x17
        /*005a*/ 	.short	(.L_23 - .L_22)
.L_22:
        /*005c*/ 	.word	0x00000000
        /*0060*/ 	.short	0x0001
        /*0062*/ 	.short	0x0008
        /*0064*/ 	.byte	0x00, 0xf4, 0x21, 0x00


	//----- nvinfo : EIATTR_KPARAM_INFO
	.align		4
.L_23:
        /*0068*/ 	.byte	0x04, 0x17
        /*006a*/ 	.short	(.L_25 - .L_24)
.L_24:
        /*006c*/ 	.word	0x00000000
        /*0070*/ 	.short	0x0000
        /*0072*/ 	.short	0x0000
        /*0074*/ 	.byte	0x00, 0xf4, 0x21, 0x00


	//----- nvinfo : EIATTR_SPARSE_MMA_MASK
	.align		4
.L_25:
        /*0078*/ 	.byte	0x03, 0x50
        /*007a*/ 	.short	0x0000


	//----- nvinfo : EIATTR_MAXREG_COUNT
	.align		4
        /*007c*/ 	.byte	0x03, 0x1b
        /*007e*/ 	.short	0x00ff


	//----- nvinfo : EIATTR_EXIT_INSTR_OFFSETS
	.align		4
        /*0080*/ 	.byte	0x04, 0x1c
        /*0082*/ 	.short	(.L_27 - .L_26)


	//   ....[0]....
.L_26:
        /*0084*/ 	.word	0x00000350


	//----- nvinfo : EIATTR_REQNTID
	.align		4
.L_27:
        /*0088*/ 	.byte	0x04, 0x10
        /*008a*/ 	.short	(.L_29 - .L_28)
.L_28:
        /*008c*/ 	.word	0x00000100
        /*0090*/ 	.word	0x00000001
        /*0094*/ 	.word	0x00000001


	//----- nvinfo : EIATTR_CBANK_PARAM_SIZE
	.align		4
.L_29:
        /*0098*/ 	.byte	0x03, 0x19
        /*009a*/ 	.short	0x0034


	//----- nvinfo : EIATTR_PARAM_CBANK
	.align		4
        /*009c*/ 	.byte	0x04, 0x0a
        /*009e*/ 	.short	(.L_31 - .L_30)
	.align		4
.L_30:
        /*00a0*/ 	.word	index@(.nv.constant0.triton_poi_fused__native_batch_norm_legit_no_training_relu_5)
        /*00a4*/ 	.short	0x0210
        /*00a6*/ 	.short	0x0034


	//----- nvinfo : EIATTR_SW_WAR
	.align		4
.L_31:
        /*00a8*/ 	.byte	0x04, 0x36
        /*00aa*/ 	.short	(.L_33 - .L_32)
.L_32:
        /*00ac*/ 	.word	0x00000008
.L_33:


//--------------------- .nv.callgraph             --------------------------
	.section	.nv.callgraph,"",@"SHT_CUDA_CALLGRAPH"
	.align	4
	.sectionentsize	8
	.align		4
        /*0000*/ 	.word	0x00000000
	.align		4
        /*0004*/ 	.word	0xffffffff
	.align		4
        /*0008*/ 	.word	0x00000000
	.align		4
        /*000c*/ 	.word	0xfffffffe
	.align		4
        /*0010*/ 	.word	0x00000000
	.align		4
        /*0014*/ 	.word	0xfffffffd
	.align		4
        /*0018*/ 	.word	0x00000000
	.align		4
        /*001c*/ 	.word	0xfffffffc


//--------------------- .nv.constant4             --------------------------
	.section	.nv.constant4,"a",@progbits
	.align	8
	.align		8
.nv.constant4:
        /*0000*/ 	.dword	_$_str
	.align		8
        /*0008*/ 	.dword	_$_str_$_2


//--------------------- .text.triton_poi_fused__native_batch_norm_legit_no_training_relu_5 --------------------------
	.section	.text.triton_poi_fused__native_batch_norm_legit_no_training_relu_5,"ax",@progbits
	.align	128
        .global         triton_poi_fused__native_batch_norm_legit_no_training_relu_5
        .type           triton_poi_fused__native_batch_norm_legit_no_training_relu_5,@function
        .size           triton_poi_fused__native_batch_norm_legit_no_training_relu_5,(.L_x_1 - triton_poi_fused__native_batch_norm_legit_no_training_relu_5)
        .other          triton_poi_fused__native_batch_norm_legit_no_training_relu_5,@"STO_CUDA_ENTRY STV_DEFAULT"
triton_poi_fused__native_batch_norm_legit_no_training_relu_5:
.text.triton_poi_fused__native_batch_norm_legit_no_training_relu_5:
[----:B------:R-:W-:Y:S01]  /*0000*/  LDC R1, c[0x0][0x28] ;  /* 0x00000a00ff017b82 */ /* 0x000fe20000000800 */
[----:B------:R-:W1:Y:S07]  /*0010*/  S2R R0, SR_TID.X ;  /* 0x0000000000007919 */ /* 0x000e6e0000002100 */
[----:B------:R-:W2:Y:S01]  /*0020*/  LDC.64 R6, c[0x0][0x220] ;  /* 0x00008800ff067b82 */ /* 0x000ea20000000a00 */
[----:B------:R-:W-:Y:S01]  /*0030*/  ULDC.64 UR4, c[0x0][0x208] ;  /* 0x0000820000047ab9 */ /* 0x000fe20000000a00 */
[----:B------:R-:W3:Y:S06]  /*0040*/  S2R R5, SR_CTAID.X ;  /* 0x0000000000057919 */ /* 0x000eec0000002500 */
[----:B------:R-:W4:Y:S08]  /*0050*/  LDC.64 R8, c[0x0][0x228] ;  /* 0x00008a00ff087b82 */ /* 0x000f300000000a00 */
[----:B------:R-:W5:Y:S01]  /*0060*/  LDC.64 R10, c[0x0][0x230] ;  /* 0x00008c00ff0a7b82 */ /* 0x000f620000000a00 */
[----:B-1----:R-:W-:-:S02]  /*0070*/  SHF.L.U32 R0, R0, 0x1, RZ ;  /* 0x0000000100007819 */ /* 0x002fc400000006ff */
[----:B---3--:R-:W-:Y:S02]  /*0080*/  SHF.R.S32.HI R3, RZ, 0x16, R5 ;  /* 0x00000016ff037819 */ /* 0x008fe40000011405 */
[----:B------:R-:W-:Y:S02]  /*0090*/  LOP3.LUT R0, R0, 0x1fe, RZ, 0xc0, !PT ;  /* 0x000001fe00007812 */ /* 0x000fe400078ec0ff */
[----:B------:R-:W-:Y:S02]  /*00a0*/  SGXT R3, R3, 0x1 ;  /* 0x000000010303781a */ /* 0x000fe40000000200 */
[----:B------:R-:W-:Y:S02]  /*00b0*/  LEA R0, R5, R0, 0x9 ;  /* 0x0000000005007211 */ /* 0x000fe400078e48ff */
[----:B------:R-:W1:Y:S02]  /*00c0*/  LDC.64 R4, c[0x0][0x218] ;  /* 0x00008600ff047b82 */ /* 0x000e640000000a00 */
[----:B------:R-:W-:-:S04]  /*00d0*/  LEA.HI R3, R3, R0, RZ, 0xc ;  /* 0x0000000003037211 */ /* 0x000fc800078f60ff */
[----:B------:R-:W-:-:S04]  /*00e0*/  SHF.R.S32.HI R3, RZ, 0xc, R3 ;  /* 0x0000000cff037819 */ /* 0x000fc80000011403 */
[----:B------:R-:W-:-:S04]  /*00f0*/  LEA.HI R2, R3, R3, RZ, 0x7 ;  /* 0x0000000303027211 */ /* 0x000fc800078f38ff */
[----:B------:R-:W-:-:S04]  /*0100*/  LOP3.LUT R2, R2, 0xffffff80, RZ, 0xc0, !PT ;  /* 0xffffff8002027812 */ /* 0x000fc800078ec0ff */
[----:B------:R-:W-:Y:S02]  /*0110*/  IADD3 R13, R3, -R2, RZ ;  /* 0x80000002030d7210 */ /* 0x000fe40007ffe0ff */
[----:B------:R-:W3:Y:S03]  /*0120*/  LDC.64 R2, c[0x0][0x210] ;  /* 0x00008400ff027b82 */ /* 0x000ee60000000a00 */
[----:B--2---:R-:W-:-:S06]  /*0130*/  IMAD.WIDE R6, R13, 0x4, R6 ;  /* 0x000000040d067825 */ /* 0x004fcc00078e0206 */
[----:B------:R-:W2:Y:S01]  /*0140*/  LDG.E.EL R6, desc[UR4][R6.64] ;  /* 0x0000000406067981 */ /* 0x000ea2000c2e1900 */
[----:B-1----:R-:W-:-:S05]  /*0150*/  IMAD.WIDE R4, R13, 0x4, R4 ;  /* 0x000000040d047825 */ /* 0x002fca00078e0204 */
[----:B------:R1:W2:Y:S01]  /*0160*/  LDG.E.EL R12, desc[UR4][R4.64] ;  /* 0x00000004040c7981 */ /* 0x0002a2000c2e1900 */
[----:B---3--:R-:W-:Y:S01]  /*0170*/  IMAD.WIDE R2, R0, 0x4, R2 ;  /* 0x0000000400027825 */ /* 0x008fe200078e0202 */
[----:B------:R-:W-:Y:S01]  /*0180*/  HFMA2.MMA R14, -RZ, RZ, 1.625, 0 ;  /* 0x3e800000ff0e7435 */ /* 0x000fe200000001ff */
[----:B-1----:R-:W1:Y:S04]  /*0190*/  LDC.64 R4, c[0x0][0x238] ;  /* 0x00008e00ff047b82 */ /* 0x002e680000000a00 */
[----:B------:R-:W3:Y:S01]  /*01a0*/  LDG.E.64 R2, desc[UR4][R2.64] ;  /* 0x0000000402027981 */ /* 0x000ee2000c1e1b00 */
[----:B----4-:R-:W-:-:S04]  /*01b0*/  IMAD.WIDE R8, R13, 0x4, R8 ;  /* 0x000000040d087825 */ /* 0x010fc800078e0208 */
[----:B-----5:R-:W-:Y:S02]  /*01c0*/  IMAD.WIDE R10, R13, 0x4, R10 ;  /* 0x000000040d0a7825 */ /* 0x020fe400078e020a */
[----:B------:R-:W4:Y:S04]  /*01d0*/  LDG.E.EL R8, desc[UR4][R8.64] ;  /* 0x0000000408087981 */ /* 0x000f28000c2e1900 */
[----:B------:R-:W4:Y:S01]  /*01e0*/  LDG.E.EL R11, desc[UR4][R10.64] ;  /* 0x000000040a0b7981 */ /* 0x000f22000c2e1900 */
[----:B-1----:R-:W-:-:S04]  /*01f0*/  IMAD.WIDE R4, R0, 0x4, R4 ;  /* 0x0000000400047825 */ /* 0x002fc800078e0204 */
[----:B--2---:R-:W-:-:S04]  /*0200*/  FADD R6, R6, 9.9999997473787516356e-06 ;  /* 0x3727c5ac06067421 */ /* 0x004fc80000000000 */
[----:B------:R-:W1:Y:S02]  /*0210*/  MUFU.SQRT R7, R6 ;  /* 0x0000000600077308 */ /* 0x000e640000002000 */
[C---:B-1----:R-:W-:Y:S02]  /*0220*/  FSETP.GT.AND P0, PT, R7.reuse, 8.50705917302346158658e+37, PT ;  /* 0x7e8000000700780b */ /* 0x042fe40003f04000 */
[----:B------:R-:W-:-:S11]  /*0230*/  FSETP.GEU.AND P1, PT, R7, 1.175494350822287508e-38, PT ;  /* 0x008000000700780b */ /* 0x000fd60003f2e000 */
[----:B------:R-:W-:-:S04]  /*0240*/  @P0 FMUL R7, R7, 0.25 ;  /* 0x3e80000007070820 */ /* 0x000fc80000400000 */
[----:B------:R-:W-:-:S06]  /*0250*/  @!P1 FMUL R7, R7, 16777216 ;  /* 0x4b80000007079820 */ /* 0x000fcc0000400000 */
[----:B------:R-:W1:Y:S01]  /*0260*/  MUFU.RCP R7, R7 ;  /* 0x0000000700077308 */ /* 0x000e620000001000 */
[----:B------:R-:W-:Y:S01]  /*0270*/  FSEL R14, R14, 1, P0 ;  /* 0x3f8000000e0e7808 */ /* 0x000fe20000000000 */
[----:B---3--:R-:W-:-:S04]  /*0280*/  FADD R2, R2, -R12 ;  /* 0x8000000c02027221 */ /* 0x008fc80000000000 */
[----:B------:R-:W-:Y:S01]  /*0290*/  @!P1 FMUL R14, R14, 16777216 ;  /* 0x4b8000000e0e9820 */ /* 0x000fe20000400000 */
[----:B------:R-:W-:-:S03]  /*02a0*/  FADD R3, R3, -R12 ;  /* 0x8000000c03037221 */ /* 0x000fc60000000000 */
[----:B-1----:R-:W-:-:S04]  /*02b0*/  FMUL R14, R7, R14 ;  /* 0x0000000e070e7220 */ /* 0x002fc80000400000 */
[-C--:B------:R-:W-:Y:S01]  /*02c0*/  FMUL R2, R2, R14.reuse ;  /* 0x0000000e02027220 */ /* 0x080fe20000400000 */
[----:B------:R-:W-:-:S03]  /*02d0*/  FMUL R14, R3, R14 ;  /* 0x0000000e030e7220 */ /* 0x000fc60000400000 */
[C-C-:B----4-:R-:W-:Y:S01]  /*02e0*/  FFMA R2, R8.reuse, R2, R11.reuse ;  /* 0x0000000208027223 */ /* 0x150fe2000000000b */
[----:B------:R-:W-:-:S04]  /*02f0*/  FFMA R14, R8, R14, R11 ;  /* 0x0000000e080e7223 */ /* 0x000fc8000000000b */
[----:B------:R-:W-:Y:S02]  /*0300*/  FSETP.GEU.AND P0, PT, R2, RZ, PT ;  /* 0x000000ff0200720b */ /* 0x000fe40003f0e000 */
[----:B------:R-:W-:Y:S02]  /*0310*/  FSETP.GEU.AND P1, PT, R14, RZ, PT ;  /* 0x000000ff0e00720b */ /* 0x000fe40003f2e000 */
[----:B------:R-:W-:Y:S02]  /*0320*/  FSEL R2, R2, RZ, P0 ;  /* 0x000000ff02027208 */ /* 0x000fe40000000000 */
[----:B------:R-:W-:-:S05]  /*0330*/  FSEL R3, R14, RZ, P1 ;  /* 0x000000ff0e037208 */ /* 0x000fca0000800000 */
[----:B------:R-:W-:Y:S01]  /*0340*/  STG.E.64 desc[UR4][R4.64], R2 ;  /* 0x0000000204007986 */ /* 0x000fe2000c101b04 */
[----:B------:R-:W-:Y:S05]  /*0350*/  EXIT ;  /* 0x000000000000794d */ /* 0x000fea0003800000 */
.L_x_0:
[----:B------:R-:W-:-:S00]  /*0360*/  BRA `(.L_x_0) ;  /* 0xfffffffc00fc7947 */ /* 0x000fc0000383ffff */
[----:B------:R-:W-:-:S00]  /*0370*/  NOP ;  /* 0x0000000000007918 */ /* 0x000fc00000000000 */
        /* <DEDUP_REMOVED lines=8> */
.L_x_1:


//--------------------- .nv.global.init           --------------------------
	.section	.nv.global.init,"aw",@progbits
.nv.global.init:
	.type		_$_str,@object
	.size		_$_str,(_$_str_$_2 - _$_str)
_$_str:
        /*0000*/ 	.byte	0x5f, 0x5f, 0x43, 0x55, 0x44, 0x41, 0x5f, 0x46, 0x54, 0x5a, 0x00
	.type		_$_str_$_2,@object
	.size		_$_str_$_2,(.L_1 - _$_str_$_2)
_$_str_$_2:
        /*000b*/ 	.byte	0x5f, 0x5f, 0x43, 0x55, 0x44, 0x41, 0x5f, 0x50, 0x52, 0x45, 0x43, 0x5f, 0x53, 0x51, 0x52, 0x54
        /*001b*/ 	.byte	0x00
.L_1:


//--------------------- .nv.constant0.triton_poi_fused__native_batch_norm_legit_no_training_relu_5 --------------------------
	.section	.nv.constant0.triton_poi_fused__native_batch_norm_legit_no_training_relu_5,"a",@progbits
	.sectionflags	@""
	.align	4
.nv.constant0.triton_poi_fused__native_batch_norm_legit_no_training_relu_5:
	.zero		580
